//
// Generated by NVIDIA NVVM Compiler
//
// Compiler Build ID: CL-36424714
// Cuda compilation tools, release 13.0, V13.0.88
// Based on NVVM 20.0.0
//

.version 9.0
.target sm_100
.address_size 64

	// .globl	_Z9OneDimAddPfS_S_i

.visible .entry _Z9OneDimAddPfS_S_i(
	.param .u64 .ptr .align 1 _Z9OneDimAddPfS_S_i_param_0,
	.param .u64 .ptr .align 1 _Z9OneDimAddPfS_S_i_param_1,
	.param .u64 .ptr .align 1 _Z9OneDimAddPfS_S_i_param_2,
	.param .u32 _Z9OneDimAddPfS_S_i_param_3
)
{
	.reg .pred 	%p<2>;
	.reg .b32 	%r<3>;
	.reg .b32 	%f<4>;
	.reg .b64 	%rd<11>;

	ld.param.u64 	%rd1, [_Z9OneDimAddPfS_S_i_param_0];
	ld.param.u64 	%rd2, [_Z9OneDimAddPfS_S_i_param_1];
	ld.param.u64 	%rd3, [_Z9OneDimAddPfS_S_i_param_2];
	ld.param.u32 	%r2, [_Z9OneDimAddPfS_S_i_param_3];
	mov.u32 	%r1, %tid.x;
	setp.ge.s32 	%p1, %r1, %r2;
	@%p1 bra 	$L__BB0_2;
	cvta.to.global.u64 	%rd4, %rd1;
	cvta.to.global.u64 	%rd5, %rd2;
	cvta.to.global.u64 	%rd6, %rd3;
	mul.wide.u32 	%rd7, %r1, 4;
	add.s64 	%rd8, %rd4, %rd7;
	ld.global.f32 	%f1, [%rd8];
	add.s64 	%rd9, %rd5, %rd7;
	ld.global.f32 	%f2, [%rd9];
	add.f32 	%f3, %f1, %f2;
	add.s64 	%rd10, %rd6, %rd7;
	st.global.f32 	[%rd10], %f3;
$L__BB0_2:
	ret;

}
	// .globl	_Z9TwoDimAddPfS_S_i
.visible .entry _Z9TwoDimAddPfS_S_i(
	.param .u64 .ptr .align 1 _Z9TwoDimAddPfS_S_i_param_0,
	.param .u64 .ptr .align 1 _Z9TwoDimAddPfS_S_i_param_1,
	.param .u64 .ptr .align 1 _Z9TwoDimAddPfS_S_i_param_2,
	.param .u32 _Z9TwoDimAddPfS_S_i_param_3
)
{
	.reg .pred 	%p<2>;
	.reg .b32 	%r<6>;
	.reg .b32 	%f<4>;
	.reg .b64 	%rd<11>;

	ld.param.u64 	%rd1, [_Z9TwoDimAddPfS_S_i_param_0];
	ld.param.u64 	%rd2, [_Z9TwoDimAddPfS_S_i_param_1];
	ld.param.u64 	%rd3, [_Z9TwoDimAddPfS_S_i_param_2];
	ld.param.u32 	%r2, [_Z9TwoDimAddPfS_S_i_param_3];
	mov.u32 	%r3, %tid.y;
	mov.u32 	%r4, %ntid.x;
	mov.u32 	%r5, %tid.x;
	mad.lo.s32 	%r1, %r3, %r4, %r5;
	setp.ge.s32 	%p1, %r1, %r2;
	@%p1 bra 	$L__BB1_2;
	cvta.to.global.u64 	%rd4, %rd1;
	cvta.to.global.u64 	%rd5, %rd2;
	cvta.to.global.u64 	%rd6, %rd3;
	mul.wide.u32 	%rd7, %r1, 4;
	add.s64 	%rd8, %rd4, %rd7;
	ld.global.f32 	%f1, [%rd8];
	add.s64 	%rd9, %rd5, %rd7;
	ld.global.f32 	%f2, [%rd9];
	add.f32 	%f3, %f1, %f2;
	add.s64 	%rd10, %rd6, %rd7;
	st.global.f32 	[%rd10], %f3;
$L__BB1_2:
	ret;

}
	// .globl	_Z15TwoandTwoDimAddPfS_S_i
.visible .entry _Z15TwoandTwoDimAddPfS_S_i(
	.param .u64 .ptr .align 1 _Z15TwoandTwoDimAddPfS_S_i_param_0,
	.param .u64 .ptr .align 1 _Z15TwoandTwoDimAddPfS_S_i_param_1,
	.param .u64 .ptr .align 1 _Z15TwoandTwoDimAddPfS_S_i_param_2,
	.param .u32 _Z15TwoandTwoDimAddPfS_S_i_param_3
)
{
	.reg .pred 	%p<2>;
	.reg .b32 	%r<12>;
	.reg .b32 	%f<4>;
	.reg .b64 	%rd<11>;

	ld.param.u64 	%rd1, [_Z15TwoandTwoDimAddPfS_S_i_param_0];
	ld.param.u64 	%rd2, [_Z15TwoandTwoDimAddPfS_S_i_param_1];
	ld.param.u64 	%rd3, [_Z15TwoandTwoDimAddPfS_S_i_param_2];
	ld.param.u32 	%r2, [_Z15TwoandTwoDimAddPfS_S_i_param_3];
	mov.u32 	%r3, %nctaid.x;
	mov.u32 	%r4, %ctaid.y;
	mov.u32 	%r5, %ctaid.x;
	mad.lo.s32 	%r6, %r3, %r4, %r5;
	mov.u32 	%r7, %ntid.x;
	mov.u32 	%r8, %ntid.y;
	mov.u32 	%r9, %tid.y;
	mov.u32 	%r10, %tid.x;
	mad.lo.s32 	%r11, %r6, %r8, %r9;
	mad.lo.s32 	%r1, %r11, %r7, %r10;
	setp.ge.s32 	%p1, %r1, %r2;
	@%p1 bra 	$L__BB2_2;
	cvta.to.global.u64 	%rd4, %rd1;
	cvta.to.global.u64 	%rd5, %rd2;
	cvta.to.global.u64 	%rd6, %rd3;
	mul.wide.s32 	%rd7, %r1, 4;
	add.s64 	%rd8, %rd4, %rd7;
	ld.global.f32 	%f1, [%rd8];
	add.s64 	%rd9, %rd5, %rd7;
	ld.global.f32 	%f2, [%rd9];
	add.f32 	%f3, %f1, %f2;
	add.s64 	%rd10, %rd6, %rd7;
	st.global.f32 	[%rd10], %f3;
$L__BB2_2:
	ret;

}
	// .globl	_Z13ThreadsDimAddPfS_S_i
.visible .entry _Z13ThreadsDimAddPfS_S_i(
	.param .u64 .ptr .align 1 _Z13ThreadsDimAddPfS_S_i_param_0,
	.param .u64 .ptr .align 1 _Z13ThreadsDimAddPfS_S_i_param_1,
	.param .u64 .ptr .align 1 _Z13ThreadsDimAddPfS_S_i_param_2,
	.param .u32 _Z13ThreadsDimAddPfS_S_i_param_3
)
{
	.reg .pred 	%p<2>;
	.reg .b32 	%r<3>;
	.reg .b32 	%f<13>;
	.reg .b64 	%rd<11>;

	ld.param.u64 	%rd1, [_Z13ThreadsDimAddPfS_S_i_param_0];
	ld.param.u64 	%rd2, [_Z13ThreadsDimAddPfS_S_i_param_1];
	ld.param.u64 	%rd3, [_Z13ThreadsDimAddPfS_S_i_param_2];
	mov.u32 	%r1, %tid.x;
	setp.gt.u32 	%p1, %r1, 255;
	@%p1 bra 	$L__BB3_2;
	cvta.to.global.u64 	%rd4, %rd1;
	cvta.to.global.u64 	%rd5, %rd2;
	cvta.to.global.u64 	%rd6, %rd3;
	shl.b32 	%r2, %r1, 2;
	mul.wide.u32 	%rd7, %r2, 4;
	add.s64 	%rd8, %rd4, %rd7;
	ld.global.f32 	%f1, [%rd8];
	add.s64 	%rd9, %rd5, %rd7;
	ld.global.f32 	%f2, [%rd9];
	add.f32 	%f3, %f1, %f2;
	add.s64 	%rd10, %rd6, %rd7;
	st.global.f32 	[%rd10], %f3;
	ld.global.f32 	%f4, [%rd8+4];
	ld.global.f32 	%f5, [%rd9+4];
	add.f32 	%f6, %f4, %f5;
	st.global.f32 	[%rd10+4], %f6;
	ld.global.f32 	%f7, [%rd8+8];
	ld.global.f32 	%f8, [%rd9+8];
	add.f32 	%f9, %f7, %f8;
	st.global.f32 	[%rd10+8], %f9;
	ld.global.f32 	%f10, [%rd8+12];
	ld.global.f32 	%f11, [%rd9+12];
	add.f32 	%f12, %f10, %f11;
	st.global.f32 	[%rd10+12], %f12;
$L__BB3_2:
	ret;

}


// ===== COMPILED SASS (sm_100) =====

	.target	sm_100

	.elftype	@"ET_EXEC"


//--------------------- .note.nv.tkinfo           --------------------------
	.section	.note.nv.tkinfo,"",@"SHT_NOTE"
	.sectionflags	@"SHF_NOTE_NV_TKINFO"
	.tkinfo
        /*0018*/ 	.word	0x00000002
        /*0030*/ 	.string	""
        /*0030*/ 	.string	"ptxas"
        /*0030*/ 	.string	"Cuda compilation tools, release 13.0, V13.0.88"
        /*0030*/ 	.string	"Build cuda_13.0.r13.0/compiler.36424714_0"
        /*0030*/ 	.string	"-arch sm_100 -m 64 "



//--------------------- .note.nv.cuinfo           --------------------------
	.section	.note.nv.cuinfo,"",@"SHT_NOTE"
	.sectionflags	@"SHF_NOTE_NV_CUINFO"
        /*0018*/ 	.short	0x0002
        /*001a*/ 	.short	0x0064
        /*001c*/ 	.short	0x0082
	.zero		2


//--------------------- .nv.info                  --------------------------
	.section	.nv.info,"",@"SHT_CUDA_INFO"
	.align	4


	//----- nvinfo : EIATTR_REGCOUNT
	.align		4
        /*0000*/ 	.byte	0x04, 0x2f
        /*0002*/ 	.short	(.L_1 - .L_0)
	.align		4
.L_0:
        /*0004*/ 	.word	index@(_Z9OneDimAddPfS_S_i)
        /*0008*/ 	.word	0x0000000c


	//----- nvinfo : EIATTR_FRAME_SIZE
	.align		4
.L_1:
        /*000c*/ 	.byte	0x04, 0x11
        /*000e*/ 	.short	(.L_3 - .L_2)
	.align		4
.L_2:
        /*0010*/ 	.word	index@(_Z9OneDimAddPfS_S_i)
        /*0014*/ 	.word	0x00000000


	//----- nvinfo : EIATTR_REGCOUNT
	.align		4
.L_3:
        /*0018*/ 	.byte	0x04, 0x2f
        /*001a*/ 	.short	(.L_5 - .L_4)
	.align		4
.L_4:
        /*001c*/ 	.word	index@(_Z9TwoDimAddPfS_S_i)
        /*0020*/ 	.word	0x0000000c


	//----- nvinfo : EIATTR_FRAME_SIZE
	.align		4
.L_5:
        /*0024*/ 	.byte	0x04, 0x11
        /*0026*/ 	.short	(.L_7 - .L_6)
	.align		4
.L_6:
        /*0028*/ 	.word	index@(_Z9TwoDimAddPfS_S_i)
        /*002c*/ 	.word	0x00000000


	//----- nvinfo : EIATTR_REGCOUNT
	.align		4
.L_7:
        /*0030*/ 	.byte	0x04, 0x2f
        /*0032*/ 	.short	(.L_9 - .L_8)
	.align		4
.L_8:
        /*0034*/ 	.word	index@(_Z15TwoandTwoDimAddPfS_S_i)
        /*0038*/ 	.word	0x0000000c


	//----- nvinfo : EIATTR_FRAME_SIZE
	.align		4
.L_9:
        /*003c*/ 	.byte	0x04, 0x11
        /*003e*/ 	.short	(.L_11 - .L_10)
	.align		4
.L_10:
        /*0040*/ 	.word	index@(_Z15TwoandTwoDimAddPfS_S_i)
        /*0044*/ 	.word	0x00000000


	//----- nvinfo : EIATTR_REGCOUNT
	.align		4
.L_11:
        /*0048*/ 	.byte	0x04, 0x2f
        /*004a*/ 	.short	(.L_13 - .L_12)
	.align		4
.L_12:
        /*004c*/ 	.word	index@(_Z13ThreadsDimAddPfS_S_i)
        /*0050*/ 	.word	0x00000012


	//----- nvinfo : EIATTR_FRAME_SIZE
	.align		4
.L_13:
        /*0054*/ 	.byte	0x04, 0x11
        /*0056*/ 	.short	(.L_15 - .L_14)
	.align		4
.L_14:
        /*0058*/ 	.word	index@(_Z13ThreadsDimAddPfS_S_i)
        /*005c*/ 	.word	0x00000000


	//----- nvinfo : EIATTR_MIN_STACK_SIZE
	.align		4
.L_15:
        /*0060*/ 	.byte	0x04, 0x12
        /*0062*/ 	.short	(.L_17 - .L_16)
	.align		4
.L_16:
        /*0064*/ 	.word	index@(_Z13ThreadsDimAddPfS_S_i)
        /*0068*/ 	.word	0x00000000


	//----- nvinfo : EIATTR_MIN_STACK_SIZE
	.align		4
.L_17:
        /*006c*/ 	.byte	0x04, 0x12
        /*006e*/ 	.short	(.L_19 - .L_18)
	.align		4
.L_18:
        /*0070*/ 	.word	index@(_Z15TwoandTwoDimAddPfS_S_i)
        /*0074*/ 	.word	0x00000000


	//----- nvinfo : EIATTR_MIN_STACK_SIZE
	.align		4
.L_19:
        /*0078*/ 	.byte	0x04, 0x12
        /*007a*/ 	.short	(.L_21 - .L_20)
	.align		4
.L_20:
        /*007c*/ 	.word	index@(_Z9TwoDimAddPfS_S_i)
        /*0080*/ 	.word	0x00000000


	//----- nvinfo : EIATTR_MIN_STACK_SIZE
	.align		4
.L_21:
        /*0084*/ 	.byte	0x04, 0x12
        /*0086*/ 	.short	(.L_23 - .L_22)
	.align		4
.L_22:
        /*0088*/ 	.word	index@(_Z9OneDimAddPfS_S_i)
        /*008c*/ 	.word	0x00000000
.L_23:


//--------------------- .nv.compat                --------------------------
	.section	.nv.compat,"",@"SHT_CUDA_COMPAT_INFO"
	.align	4
        /*0000*/ 	.byte	0x02, 0x09, 0x00, 0x00, 0x02, 0x02, 0x01, 0x00, 0x02, 0x05, 0x05, 0x00, 0x03, 0x07, 0x01, 0x01
        /*0010*/ 	.byte	0x02, 0x03, 0x00, 0x00, 0x02, 0x06, 0x01, 0x00, 0x04, 0x0b, 0x08, 0x00, 0x09, 0x00, 0x00, 0x00
        /*0020*/ 	.byte	0x00, 0x00, 0x00, 0x00


//--------------------- .nv.info._Z13ThreadsDimAddPfS_S_i --------------------------
	.section	.nv.info._Z13ThreadsDimAddPfS_S_i,"",@"SHT_CUDA_INFO"
	.sectionflags	@""
	.align	4


	//----- nvinfo : EIATTR_CUDA_API_VERSION
	.align		4
        /*0000*/ 	.byte	0x04, 0x37
        /*0002*/ 	.short	(.L_25 - .L_24)
.L_24:
        /*0004*/ 	.word	0x00000082


	//----- nvinfo : EIATTR_KPARAM_INFO
	.align		4
.L_25:
        /*0008*/ 	.byte	0x04, 0x17
        /*000a*/ 	.short	(.L_27 - .L_26)
.L_26:
        /*000c*/ 	.word	0x00000000
        /*0010*/ 	.short	0x0003
        /*0012*/ 	.short	0x0018
        /*0014*/ 	.byte	0x00, 0xf0, 0x11, 0x00


	//----- nvinfo : EIATTR_KPARAM_INFO
	.align		4
.L_27:
        /*0018*/ 	.byte	0x04, 0x17
        /*001a*/ 	.short	(.L_29 - .L_28)
.L_28:
        /*001c*/ 	.word	0x00000000
        /*0020*/ 	.short	0x0002
        /*0022*/ 	.short	0x0010
        /*0024*/ 	.byte	0x00, 0xf5, 0x21, 0x00


	//----- nvinfo : EIATTR_KPARAM_INFO
	.align		4
.L_29:
        /*0028*/ 	.byte	0x04, 0x17
        /*002a*/ 	.short	(.L_31 - .L_30)
.L_30:
        /*002c*/ 	.word	0x00000000
        /*0030*/ 	.short	0x0001
        /*0032*/ 	.short	0x0008
        /*0034*/ 	.byte	0x00, 0xf5, 0x21, 0x00


	//----- nvinfo : EIATTR_KPARAM_INFO
	.align		4
.L_31:
        /*0038*/ 	.byte	0x04, 0x17
        /*003a*/ 	.short	(.L_33 - .L_32)
.L_32:
        /*003c*/ 	.word	0x00000000
        /*0040*/ 	.short	0x0000
        /*0042*/ 	.short	0x0000
        /*0044*/ 	.byte	0x00, 0xf5, 0x21, 0x00


	//----- nvinfo : EIATTR_SPARSE_MMA_MASK
	.align		4
.L_33:
        /*0048*/ 	.byte	0x03, 0x50
        /*004a*/ 	.short	0x0000


	//----- nvinfo : EIATTR_MAXREG_COUNT
	.align		4
        /*004c*/ 	.byte	0x03, 0x1b
        /*004e*/ 	.short	0x00ff


	//----- nvinfo : EIATTR_MERCURY_ISA_VERSION
	.align		4
        /*0050*/ 	.byte	0x03, 0x5f
        /*0052*/ 	.short	0x0101


	//----- nvinfo : EIATTR_VRC_CTA_INIT_COUNT
	.align		4
        /*0054*/ 	.byte	0x02, 0x4a
	.zero		1
	.zero		1


	//----- nvinfo : EIATTR_EXIT_INSTR_OFFSETS
	.align		4
        /*0058*/ 	.byte	0x04, 0x1c
        /*005a*/ 	.short	(.L_35 - .L_34)


	//   ....[0]....
.L_34:
        /*005c*/ 	.word	0x00000030


	//   ....[1]....
        /*0060*/ 	.word	0x000001c0


	//----- nvinfo : EIATTR_CBANK_PARAM_SIZE
	.align		4
.L_35:
        /*0064*/ 	.byte	0x03, 0x19
        /*0066*/ 	.short	0x001c


	//----- nvinfo : EIATTR_PARAM_CBANK
	.align		4
        /*0068*/ 	.byte	0x04, 0x0a
        /*006a*/ 	.short	(.L_37 - .L_36)
	.align		4
.L_36:
        /*006c*/ 	.word	index@(.nv.constant0._Z13ThreadsDimAddPfS_S_i)
        /*0070*/ 	.short	0x0380
        /*0072*/ 	.short	0x001c


	//----- nvinfo : EIATTR_SW_WAR
	.align		4
.L_37:
        /*0074*/ 	.byte	0x04, 0x36
        /*0076*/ 	.short	(.L_39 - .L_38)
.L_38:
        /*0078*/ 	.word	0x00000008
.L_39:


//--------------------- .nv.info._Z15TwoandTwoDimAddPfS_S_i --------------------------
	.section	.nv.info._Z15TwoandTwoDimAddPfS_S_i,"",@"SHT_CUDA_INFO"
	.sectionflags	@""
	.align	4


	//----- nvinfo : EIATTR_CUDA_API_VERSION
	.align		4
        /*0000*/ 	.byte	0x04, 0x37
        /*0002*/ 	.short	(.L_41 - .L_40)
.L_40:
        /*0004*/ 	.word	0x00000082


	//----- nvinfo : EIATTR_KPARAM_INFO
	.align		4
.L_41:
        /*0008*/ 	.byte	0x04, 0x17
        /*000a*/ 	.short	(.L_43 - .L_42)
.L_42:
        /*000c*/ 	.word	0x00000000
        /*0010*/ 	.short	0x0003
        /*0012*/ 	.short	0x0018
        /*0014*/ 	.byte	0x00, 0xf0, 0x11, 0x00


	//----- nvinfo : EIATTR_KPARAM_INFO
	.align		4
.L_43:
        /*0018*/ 	.byte	0x04, 0x17
        /*001a*/ 	.short	(.L_45 - .L_44)
.L_44:
        /*001c*/ 	.word	0x00000000
        /*0020*/ 	.short	0x0002
        /*0022*/ 	.short	0x0010
        /*0024*/ 	.byte	0x00, 0xf5, 0x21, 0x00


	//----- nvinfo : EIATTR_KPARAM_INFO
	.align		4
.L_45:
        /*0028*/ 	.byte	0x04, 0x17
        /*002a*/ 	.short	(.L_47 - .L_46)
.L_46:
        /*002c*/ 	.word	0x00000000
        /*0030*/ 	.short	0x0001
        /*0032*/ 	.short	0x0008
        /*0034*/ 	.byte	0x00, 0xf5, 0x21, 0x00


	//----- nvinfo : EIATTR_KPARAM_INFO
	.align		4
.L_47:
        /*0038*/ 	.byte	0x04, 0x17
        /*003a*/ 	.short	(.L_49 - .L_48)
.L_48:
        /*003c*/ 	.word	0x00000000
        /*0040*/ 	.short	0x0000
        /*0042*/ 	.short	0x0000
        /*0044*/ 	.byte	0x00, 0xf5, 0x21, 0x00


	//----- nvinfo : EIATTR_SPARSE_MMA_MASK
	.align		4
.L_49:
        /*0048*/ 	.byte	0x03, 0x50
        /*004a*/ 	.short	0x0000


	//----- nvinfo : EIATTR_MAXREG_COUNT
	.align		4
        /*004c*/ 	.byte	0x03, 0x1b
        /*004e*/ 	.short	0x00ff


	//----- nvinfo : EIATTR_MERCURY_ISA_VERSION
	.align		4
        /*0050*/ 	.byte	0x03, 0x5f
        /*0052*/ 	.short	0x0101


	//----- nvinfo : EIATTR_VRC_CTA_INIT_COUNT
	.align		4
        /*0054*/ 	.byte	0x02, 0x4a
	.zero		1
	.zero		1


	//----- nvinfo : EIATTR_EXIT_INSTR_OFFSETS
	.align		4
        /*0058*/ 	.byte	0x04, 0x1c
        /*005a*/ 	.short	(.L_51 - .L_50)


	//   ....[0]....
.L_50:
        /*005c*/ 	.word	0x000000d0


	//   ....[1]....
        /*0060*/ 	.word	0x00000190


	//----- nvinfo : EIATTR_CBANK_PARAM_SIZE
	.align		4
.L_51:
        /*0064*/ 	.byte	0x03, 0x19
        /*0066*/ 	.short	0x001c


	//----- nvinfo : EIATTR_PARAM_CBANK
	.align		4
        /*0068*/ 	.byte	0x04, 0x0a
        /*006a*/ 	.short	(.L_53 - .L_52)
	.align		4
.L_52:
        /*006c*/ 	.word	index@(.nv.constant0._Z15TwoandTwoDimAddPfS_S_i)
        /*0070*/ 	.short	0x0380
        /*0072*/ 	.short	0x001c


	//----- nvinfo : EIATTR_SW_WAR
	.align		4
.L_53:
        /*0074*/ 	.byte	0x04, 0x36
        /*0076*/ 	.short	(.L_55 - .L_54)
.L_54:
        /*0078*/ 	.word	0x00000008
.L_55:


//--------------------- .nv.info._Z9TwoDimAddPfS_S_i --------------------------
	.section	.nv.info._Z9TwoDimAddPfS_S_i,"",@"SHT_CUDA_INFO"
	.sectionflags	@""
	.align	4


	//----- nvinfo : EIATTR_CUDA_API_VERSION
	.align		4
        /*0000*/ 	.byte	0x04, 0x37
        /*0002*/ 	.short	(.L_57 - .L_56)
.L_56:
        /*0004*/ 	.word	0x00000082


	//----- nvinfo : EIATTR_KPARAM_INFO
	.align		4
.L_57:
        /*0008*/ 	.byte	0x04, 0x17
        /*000a*/ 	.short	(.L_59 - .L_58)
.L_58:
        /*000c*/ 	.word	0x00000000
        /*0010*/ 	.short	0x0003
        /*0012*/ 	.short	0x0018
        /*0014*/ 	.byte	0x00, 0xf0, 0x11, 0x00


	//----- nvinfo : EIATTR_KPARAM_INFO
	.align		4
.L_59:
        /*0018*/ 	.byte	0x04, 0x17
        /*001a*/ 	.short	(.L_61 - .L_60)
.L_60:
        /*001c*/ 	.word	0x00000000
        /*0020*/ 	.short	0x0002
        /*0022*/ 	.short	0x0010
        /*0024*/ 	.byte	0x00, 0xf5, 0x21, 0x00


	//----- nvinfo : EIATTR_KPARAM_INFO
	.align		4
.L_61:
        /*0028*/ 	.byte	0x04, 0x17
        /*002a*/ 	.short	(.L_63 - .L_62)
.L_62:
        /*002c*/ 	.word	0x00000000
        /*0030*/ 	.short	0x0001
        /*0032*/ 	.short	0x0008
        /*0034*/ 	.byte	0x00, 0xf5, 0x21, 0x00


	//----- nvinfo : EIATTR_KPARAM_INFO
	.align		4
.L_63:
        /*0038*/ 	.byte	0x04, 0x17
        /*003a*/ 	.short	(.L_65 - .L_64)
.L_64:
        /*003c*/ 	.word	0x00000000
        /*0040*/ 	.short	0x0000
        /*0042*/ 	.short	0x0000
        /*0044*/ 	.byte	0x00, 0xf5, 0x21, 0x00


	//----- nvinfo : EIATTR_SPARSE_MMA_MASK
	.align		4
.L_65:
        /*0048*/ 	.byte	0x03, 0x50
        /*004a*/ 	.short	0x0000


	//----- nvinfo : EIATTR_MAXREG_COUNT
	.align		4
        /*004c*/ 	.byte	0x03, 0x1b
        /*004e*/ 	.short	0x00ff


	//----- nvinfo : EIATTR_MERCURY_ISA_VERSION
	.align		4
        /*0050*/ 	.byte	0x03, 0x5f
        /*0052*/ 	.short	0x0101


	//----- nvinfo : EIATTR_VRC_CTA_INIT_COUNT
	.align		4
        /*0054*/ 	.byte	0x02, 0x4a
	.zero		1
	.zero		1


	//----- nvinfo : EIATTR_EXIT_INSTR_OFFSETS
	.align		4
        /*0058*/ 	.byte	0x04, 0x1c
        /*005a*/ 	.short	(.L_67 - .L_66)


	//   ....[0]....
.L_66:
        /*005c*/ 	.word	0x00000070


	//   ....[1]....
        /*0060*/ 	.word	0x00000130


	//----- nvinfo : EIATTR_CBANK_PARAM_SIZE
	.align		4
.L_67:
        /*0064*/ 	.byte	0x03, 0x19
        /*0066*/ 	.short	0x001c


	//----- nvinfo : EIATTR_PARAM_CBANK
	.align		4
        /*0068*/ 	.byte	0x04, 0x0a
        /*006a*/ 	.short	(.L_69 - .L_68)
	.align		4
.L_68:
        /*006c*/ 	.word	index@(.nv.constant0._Z9TwoDimAddPfS_S_i)
        /*0070*/ 	.short	0x0380
        /*0072*/ 	.short	0x001c


	//----- nvinfo : EIATTR_SW_WAR
	.align		4
.L_69:
        /*0074*/ 	.byte	0x04, 0x36
        /*0076*/ 	.short	(.L_71 - .L_70)
.L_70:
        /*0078*/ 	.word	0x00000008
.L_71:


//--------------------- .nv.info._Z9OneDimAddPfS_S_i --------------------------
	.section	.nv.info._Z9OneDimAddPfS_S_i,"",@"SHT_CUDA_INFO"
	.sectionflags	@""
	.align	4


	//----- nvinfo : EIATTR_CUDA_API_VERSION
	.align		4
        /*0000*/ 	.byte	0x04, 0x37
        /*0002*/ 	.short	(.L_73 - .L_72)
.L_72:
        /*0004*/ 	.word	0x00000082


	//----- nvinfo : EIATTR_KPARAM_INFO
	.align		4
.L_73:
        /*0008*/ 	.byte	0x04, 0x17
        /*000a*/ 	.short	(.L_75 - .L_74)
.L_74:
        /*000c*/ 	.word	0x00000000
        /*0010*/ 	.short	0x0003
        /*0012*/ 	.short	0x0018
        /*0014*/ 	.byte	0x00, 0xf0, 0x11, 0x00


	//----- nvinfo : EIATTR_KPARAM_INFO
	.align		4
.L_75:
        /*0018*/ 	.byte	0x04, 0x17
        /*001a*/ 	.short	(.L_77 - .L_76)
.L_76:
        /*001c*/ 	.word	0x00000000
        /*0020*/ 	.short	0x0002
        /*0022*/ 	.short	0x0010
        /*0024*/ 	.byte	0x00, 0xf5, 0x21, 0x00


	//----- nvinfo : EIATTR_KPARAM_INFO
	.align		4
.L_77:
        /*0028*/ 	.byte	0x04, 0x17
        /*002a*/ 	.short	(.L_79 - .L_78)
.L_78:
        /*002c*/ 	.word	0x00000000
        /*0030*/ 	.short	0x0001
        /*0032*/ 	.short	0x0008
        /*0034*/ 	.byte	0x00, 0xf5, 0x21, 0x00


	//----- nvinfo : EIATTR_KPARAM_INFO
	.align		4
.L_79:
        /*0038*/ 	.byte	0x04, 0x17
        /*003a*/ 	.short	(.L_81 - .L_80)
.L_80:
        /*003c*/ 	.word	0x00000000
        /*0040*/ 	.short	0x0000
        /*0042*/ 	.short	0x0000
        /*0044*/ 	.byte	0x00, 0xf5, 0x21, 0x00


	//----- nvinfo : EIATTR_SPARSE_MMA_MASK
	.align		4
.L_81:
        /*0048*/ 	.byte	0x03, 0x50
        /*004a*/ 	.short	0x0000


	//----- nvinfo : EIATTR_MAXREG_COUNT
	.align		4
        /*004c*/ 	.byte	0x03, 0x1b
        /*004e*/ 	.short	0x00ff


	//----- nvinfo : EIATTR_MERCURY_ISA_VERSION
	.align		4
        /*0050*/ 	.byte	0x03, 0x5f
        /*0052*/ 	.short	0x0101


	//----- nvinfo : EIATTR_VRC_CTA_INIT_COUNT
	.align		4
        /*0054*/ 	.byte	0x02, 0x4a
	.zero		1
	.zero		1


	//----- nvinfo : EIATTR_EXIT_INSTR_OFFSETS
	.align		4
        /*0058*/ 	.byte	0x04, 0x1c
        /*005a*/ 	.short	(.L_83 - .L_82)


	//   ....[0]....
.L_82:
        /*005c*/ 	.word	0x00000040


	//   ....[1]....
        /*0060*/ 	.word	0x00000100


	//----- nvinfo : EIATTR_CBANK_PARAM_SIZE
	.align		4
.L_83:
        /*0064*/ 	.byte	0x03, 0x19
        /*0066*/ 	.short	0x001c


	//----- nvinfo : EIATTR_PARAM_CBANK
	.align		4
        /*0068*/ 	.byte	0x04, 0x0a
        /*006a*/ 	.short	(.L_85 - .L_84)
	.align		4
.L_84:
        /*006c*/ 	.word	index@(.nv.constant0._Z9OneDimAddPfS_S_i)
        /*0070*/ 	.short	0x0380
        /*0072*/ 	.short	0x001c


	//----- nvinfo : EIATTR_SW_WAR
	.align		4
.L_85:
        /*0074*/ 	.byte	0x04, 0x36
        /*0076*/ 	.short	(.L_87 - .L_86)
.L_86:
        /*0078*/ 	.word	0x00000008
.L_87:


//--------------------- .nv.callgraph             --------------------------
	.section	.nv.callgraph,"",@"SHT_CUDA_CALLGRAPH"
	.align	4
	.sectionentsize	8
	.align		4
        /*0000*/ 	.word	0x00000000
	.align		4
        /*0004*/ 	.word	0xffffffff
	.align		4
        /*0008*/ 	.word	0x00000000
	.align		4
        /*000c*/ 	.word	0xfffffffe
	.align		4
        /*0010*/ 	.word	0x00000000
	.align		4
        /*0014*/ 	.word	0xfffffffd
	.align		4
        /*0018*/ 	.word	0x00000000
	.align		4
        /*001c*/ 	.word	0xfffffffc


//--------------------- .text._Z13ThreadsDimAddPfS_S_i --------------------------
	.section	.text._Z13ThreadsDimAddPfS_S_i,"ax",@progbits
	.align	128
        .global         _Z13ThreadsDimAddPfS_S_i
        .type           _Z13ThreadsDimAddPfS_S_i,@function
        .size           _Z13ThreadsDimAddPfS_S_i,(.L_x_4 - _Z13ThreadsDimAddPfS_S_i)
        .other          _Z13ThreadsDimAddPfS_S_i,@"STO_CUDA_ENTRY STV_DEFAULT"
_Z13ThreadsDimAddPfS_S_i:
.text._Z13ThreadsDimAddPfS_S_i:
[----:B------:R-:W-:Y:S01]  /*0000*/  LDC R1, c[0x0][0x37c] ;  /* 0x0000df00ff017b82 */ /* 0x000fe20000000800 */
[----:B------:R-:W0:Y:S02]  /*0010*/  S2R R9, SR_TID.X ;  /* 0x0000000000097919 */ /* 0x000e240000002100 */
[----:B0-----:R-:W-:-:S13]  /*0020*/  ISETP.GT.U32.AND P0, PT, R9, 0xff, PT ;  /* 0x000000ff0900780c */ /* 0x001fda0003f04070 */
[----:B------:R-:W-:Y:S05]  /*0030*/  @P0 EXIT ;  /* 0x000000000000094d */ /* 0x000fea0003800000 */
[----:B------:R-:W0:Y:S01]  /*0040*/  LDC.64 R2, c[0x0][0x380] ;  /* 0x0000e000ff027b82 */ /* 0x000e220000000a00 */
[----:B------:R-:W1:Y:S01]  /*0050*/  LDCU.64 UR4, c[0x0][0x358] ;  /* 0x00006b00ff0477ac */ /* 0x000e620008000a00 */
[----:B------:R-:W-:-:S06]  /*0060*/  SHF.L.U32 R9, R9, 0x2, RZ ;  /* 0x0000000209097819 */ /* 0x000fcc00000006ff */
[----:B------:R-:W2:Y:S08]  /*0070*/  LDC.64 R4, c[0x0][0x388] ;  /* 0x0000e200ff047b82 */ /* 0x000eb00000000a00 */
[----:B------:R-:W3:Y:S01]  /*0080*/  LDC.64 R6, c[0x0][0x390] ;  /* 0x0000e400ff067b82 */ /* 0x000ee20000000a00 */
[----:B0-----:R-:W-:-:S05]  /*0090*/  IMAD.WIDE.U32 R2, R9, 0x4, R2 ;  /* 0x0000000409027825 */ /* 0x001fca00078e0002 */
[----:B-1----:R-:W4:Y:S01]  /*00a0*/  LDG.E R0, desc[UR4][R2.64] ;  /* 0x0000000402007981 */ /* 0x002f22000c1e1900 */
[----:B--2---:R-:W-:-:S05]  /*00b0*/  IMAD.WIDE.U32 R4, R9, 0x4, R4 ;  /* 0x0000000409047825 */ /* 0x004fca00078e0004 */
[----:B------:R-:W4:Y:S01]  /*00c0*/  LDG.E R11, desc[UR4][R4.64] ;  /* 0x00000004040b7981 */ /* 0x000f22000c1e1900 */
[----:B---3--:R-:W-:-:S04]  /*00d0*/  IMAD.WIDE.U32 R6, R9, 0x4, R6 ;  /* 0x0000000409067825 */ /* 0x008fc800078e0006 */
[----:B----4-:R-:W-:-:S05]  /*00e0*/  FADD R11, R0, R11 ;  /* 0x0000000b000b7221 */ /* 0x010fca0000000000 */
[----:B------:R-:W-:Y:S04]  /*00f0*/  STG.E desc[UR4][R6.64], R11 ;  /* 0x0000000b06007986 */ /* 0x000fe8000c101904 */
[----:B------:R-:W2:Y:S04]  /*0100*/  LDG.E R0, desc[UR4][R2.64+0x4] ;  /* 0x0000040402007981 */ /* 0x000ea8000c1e1900 */
[----:B------:R-:W2:Y:S02]  /*0110*/  LDG.E R9, desc[UR4][R4.64+0x4] ;  /* 0x0000040404097981 */ /* 0x000ea4000c1e1900 */
[----:B--2---:R-:W-:-:S05]  /*0120*/  FADD R9, R0, R9 ;  /* 0x0000000900097221 */ /* 0x004fca0000000000 */
        /* <DEDUP_REMOVED lines=8> */
[----:B------:R-:W-:Y:S01]  /*01b0*/  STG.E desc[UR4][R6.64+0xc], R15 ;  /* 0x00000c0f06007986 */ /* 0x000fe2000c101904 */
[----:B------:R-:W-:Y:S05]  /*01c0*/  EXIT ;  /* 0x000000000000794d */ /* 0x000fea0003800000 */
.L_x_0:
[----:B------:R-:W-:-:S00]  /*01d0*/  BRA `(.L_x_0) ;  /* 0xfffffffc00fc7947 */ /* 0x000fc0000383ffff */
[----:B------:R-:W-:-:S00]  /*01e0*/  NOP ;  /* 0x0000000000007918 */ /* 0x000fc00000000000 */
        /* <DEDUP_REMOVED lines=9> */
.L_x_4:


//--------------------- .text._Z15TwoandTwoDimAddPfS_S_i --------------------------
	.section	.text._Z15TwoandTwoDimAddPfS_S_i,"ax",@progbits
	.align	128
        .global         _Z15TwoandTwoDimAddPfS_S_i
        .type           _Z15TwoandTwoDimAddPfS_S_i,@function
        .size           _Z15TwoandTwoDimAddPfS_S_i,(.L_x_5 - _Z15TwoandTwoDimAddPfS_S_i)
        .other          _Z15TwoandTwoDimAddPfS_S_i,@"STO_CUDA_ENTRY STV_DEFAULT"
_Z15TwoandTwoDimAddPfS_S_i:
.text._Z15TwoandTwoDimAddPfS_S_i:
[----:B------:R-:W-:Y:S01]  /*0000*/  LDC R1, c[0x0][0x37c] ;  /* 0x0000df00ff017b82 */ /* 0x000fe20000000800 */
[----:B------:R-:W0:Y:S07]  /*0010*/  S2R R3, SR_TID.Y ;  /* 0x0000000000037919 */ /* 0x000e2e0000002200 */
[----:B------:R-:W-:Y:S01]  /*0020*/  S2UR UR5, SR_CTAID.Y ;  /* 0x00000000000579c3 */ /* 0x000fe20000002600 */
[----:B------:R-:W1:Y:S01]  /*0030*/  LDCU UR4, c[0x0][0x370] ;  /* 0x00006e00ff0477ac */ /* 0x000e620008000800 */
[----:B------:R-:W2:Y:S01]  /*0040*/  S2R R9, SR_TID.X ;  /* 0x0000000000097919 */ /* 0x000ea20000002100 */
[----:B------:R-:W2:Y:S05]  /*0050*/  LDCU UR7, c[0x0][0x360] ;  /* 0x00006c00ff0777ac */ /* 0x000eaa0008000800 */
[----:B------:R-:W1:Y:S01]  /*0060*/  S2UR UR6, SR_CTAID.X ;  /* 0x00000000000679c3 */ /* 0x000e620000002500 */
[----:B------:R-:W3:Y:S07]  /*0070*/  LDCU UR8, c[0x0][0x398] ;  /* 0x00007300ff0877ac */ /* 0x000eee0008000800 */
[----:B------:R-:W0:Y:S01]  /*0080*/  LDC R0, c[0x0][0x364] ;  /* 0x0000d900ff007b82 */ /* 0x000e220000000800 */
[----:B-1----:R-:W-:-:S06]  /*0090*/  UIMAD UR4, UR4, UR5, UR6 ;  /* 0x00000005040472a4 */ /* 0x002fcc000f8e0206 */
[----:B0-----:R-:W-:-:S04]  /*00a0*/  IMAD R0, R0, UR4, R3 ;  /* 0x0000000400007c24 */ /* 0x001fc8000f8e0203 */
[----:B--2---:R-:W-:-:S05]  /*00b0*/  IMAD R9, R0, UR7, R9 ;  /* 0x0000000700097c24 */ /* 0x004fca000f8e0209 */
[----:B---3--:R-:W-:-:S13]  /*00c0*/  ISETP.GE.AND P0, PT, R9, UR8, PT ;  /* 0x0000000809007c0c */ /* 0x008fda000bf06270 */
[----:B------:R-:W-:Y:S05]  /*00d0*/  @P0 EXIT ;  /* 0x000000000000094d */ /* 0x000fea0003800000 */
[----:B------:R-:W0:Y:S01]  /*00e0*/  LDC.64 R2, c[0x0][0x380] ;  /* 0x0000e000ff027b82 */ /* 0x000e220000000a00 */
[----:B------:R-:W1:Y:S07]  /*00f0*/  LDCU.64 UR4, c[0x0][0x358] ;  /* 0x00006b00ff0477ac */ /* 0x000e6e0008000a00 */
[----:B------:R-:W2:Y:S08]  /*0100*/  LDC.64 R4, c[0x0][0x388] ;  /* 0x0000e200ff047b82 */ /* 0x000eb00000000a00 */
[----:B------:R-:W3:Y:S01]  /*0110*/  LDC.64 R6, c[0x0][0x390] ;  /* 0x0000e400ff067b82 */ /* 0x000ee20000000a00 */
[----:B0-----:R-:W-:-:S06]  /*0120*/  IMAD.WIDE R2, R9, 0x4, R2 ;  /* 0x0000000409027825 */ /* 0x001fcc00078e0202 */
[----:B-1----:R-:W4:Y:S01]  /*0130*/  LDG.E R2, desc[UR4][R2.64] ;  /* 0x0000000402027981 */ /* 0x002f22000c1e1900 */
[----:B--2---:R-:W-:-:S06]  /*0140*/  IMAD.WIDE R4, R9, 0x4, R4 ;  /* 0x0000000409047825 */ /* 0x004fcc00078e0204 */
[----:B------:R-:W4:Y:S01]  /*0150*/  LDG.E R5, desc[UR4][R4.64] ;  /* 0x0000000404057981 */ /* 0x000f22000c1e1900 */
[----:B---3--:R-:W-:-:S04]  /*0160*/  IMAD.WIDE R6, R9, 0x4, R6 ;  /* 0x0000000409067825 */ /* 0x008fc800078e0206 */
[----:B----4-:R-:W-:-:S05]  /*0170*/  FADD R9, R2, R5 ;  /* 0x0000000502097221 */ /* 0x010fca0000000000 */
[----:B------:R-:W-:Y:S01]  /*0180*/  STG.E desc[UR4][R6.64], R9 ;  /* 0x0000000906007986 */ /* 0x000fe2000c101904 */
[----:B------:R-:W-:Y:S05]  /*0190*/  EXIT ;  /* 0x000000000000794d */ /* 0x000fea0003800000 */
.L_x_1:
        /* <DEDUP_REMOVED lines=14> */
.L_x_5:


//--------------------- .text._Z9TwoDimAddPfS_S_i --------------------------
	.section	.text._Z9TwoDimAddPfS_S_i,"ax",@progbits
	.align	128
        .global         _Z9TwoDimAddPfS_S_i
        .type           _Z9TwoDimAddPfS_S_i,@function
        .size           _Z9TwoDimAddPfS_S_i,(.L_x_6 - _Z9TwoDimAddPfS_S_i)
        .other          _Z9TwoDimAddPfS_S_i,@"STO_CUDA_ENTRY STV_DEFAULT"
_Z9TwoDimAddPfS_S_i:
.text._Z9TwoDimAddPfS_S_i:
[----:B------:R-:W-:Y:S01]  /*0000*/  LDC R1, c[0x0][0x37c] ;  /* 0x0000df00ff017b82 */ /* 0x000fe20000000800 */
[----:B------:R-:W0:Y:S01]  /*0010*/  S2R R9, SR_TID.Y ;  /* 0x0000000000097919 */ /* 0x000e220000002200 */
[----:B------:R-:W0:Y:S01]  /*0020*/  LDCU UR4, c[0x0][0x360] ;  /* 0x00006c00ff0477ac */ /* 0x000e220008000800 */
[----:B------:R-:W0:Y:S01]  /*0030*/  S2R R0, SR_TID.X ;  /* 0x0000000000007919 */ /* 0x000e220000002100 */
[----:B------:R-:W1:Y:S01]  /*0040*/  LDCU UR5, c[0x0][0x398] ;  /* 0x00007300ff0577ac */ /* 0x000e620008000800 */
[----:B0-----:R-:W-:-:S05]  /*0050*/  IMAD R9, R9, UR4, R0 ;  /* 0x0000000409097c24 */ /* 0x001fca000f8e0200 */
[----:B-1----:R-:W-:-:S13]  /*0060*/  ISETP.GE.AND P0, PT, R9, UR5, PT ;  /* 0x0000000509007c0c */ /* 0x002fda000bf06270 */
[----:B------:R-:W-:Y:S05]  /*0070*/  @P0 EXIT ;  /* 0x000000000000094d */ /* 0x000fea0003800000 */
[----:B------:R-:W0:Y:S01]  /*0080*/  LDC.64 R2, c[0x0][0x380] ;  /* 0x0000e000ff027b82 */ /* 0x000e220000000a00 */
[----:B------:R-:W1:Y:S07]  /*0090*/  LDCU.64 UR4, c[0x0][0x358] ;  /* 0x00006b00ff0477ac */ /* 0x000e6e0008000a00 */
[----:B------:R-:W2:Y:S08]  /*00a0*/  LDC.64 R4, c[0x0][0x388] ;  /* 0x0000e200ff047b82 */ /* 0x000eb00000000a00 */
[----:B------:R-:W3:Y:S01]  /*00b0*/  LDC.64 R6, c[0x0][0x390] ;  /* 0x0000e400ff067b82 */ /* 0x000ee20000000a00 */
[----:B0-----:R-:W-:-:S06]  /*00c0*/  IMAD.WIDE.U32 R2, R9, 0x4, R2 ;  /* 0x0000000409027825 */ /* 0x001fcc00078e0002 */
[----:B-1----:R-:W4:Y:S01]  /*00d0*/  LDG.E R2, desc[UR4][R2.64] ;  /* 0x0000000402027981 */ /* 0x002f22000c1e1900 */
[----:B--2---:R-:W-:-:S06]  /*00e0*/  IMAD.WIDE.U32 R4, R9, 0x4, R4 ;  /* 0x0000000409047825 */ /* 0x004fcc00078e0004 */
[----:B------:R-:W4:Y:S01]  /*00f0*/  LDG.E R5, desc[UR4][R4.64] ;  /* 0x0000000404057981 */ /* 0x000f22000c1e1900 */
[----:B---3--:R-:W-:-:S04]  /*0100*/  IMAD.WIDE.U32 R6, R9, 0x4, R6 ;  /* 0x0000000409067825 */ /* 0x008fc800078e0006 */
[----:B----4-:R-:W-:-:S05]  /*0110*/  FADD R9, R2, R5 ;  /* 0x0000000502097221 */ /* 0x010fca0000000000 */
[----:B------:R-:W-:Y:S01]  /*0120*/  STG.E desc[UR4][R6.64], R9 ;  /* 0x0000000906007986 */ /* 0x000fe2000c101904 */
[----:B------:R-:W-:Y:S05]  /*0130*/  EXIT ;  /* 0x000000000000794d */ /* 0x000fea0003800000 */
.L_x_2:
        /* <DEDUP_REMOVED lines=12> */
.L_x_6:


//--------------------- .text._Z9OneDimAddPfS_S_i --------------------------
	.section	.text._Z9OneDimAddPfS_S_i,"ax",@progbits
	.align	128
        .global         _Z9OneDimAddPfS_S_i
        .type           _Z9OneDimAddPfS_S_i,@function
        .size           _Z9OneDimAddPfS_S_i,(.L_x_7 - _Z9OneDimAddPfS_S_i)
        .other          _Z9OneDimAddPfS_S_i,@"STO_CUDA_ENTRY STV_DEFAULT"
_Z9OneDimAddPfS_S_i:
.text._Z9OneDimAddPfS_S_i:
[----:B------:R-:W-:Y:S01]  /*0000*/  LDC R1, c[0x0][0x37c] ;  /* 0x0000df00ff017b82 */ /* 0x000fe20000000800 */
[----:B------:R-:W0:Y:S01]  /*0010*/  S2R R9, SR_TID.X ;  /* 0x0000000000097919 */ /* 0x000e220000002100 */
[----:B------:R-:W0:Y:S02]  /*0020*/  LDCU UR4, c[0x0][0x398] ;  /* 0x00007300ff0477ac */ /* 0x000e240008000800 */
[----:B0-----:R-:W-:-:S13]  /*0030*/  ISETP.GE.AND P0, PT, R9, UR4, PT ;  /* 0x0000000409007c0c */ /* 0x001fda000bf06270 */
        /* <DEDUP_REMOVED lines=13> */
.L_x_3:
        /* <DEDUP_REMOVED lines=15> */
.L_x_7:


//--------------------- .nv.shared.reserved.0     --------------------------
	.section	.nv.shared.reserved.0,"aw",@nobits
	.weak		__nv_reservedSMEM_offset_0_alias
	.size		__nv_reservedSMEM_offset_0_alias, 0, 64
	.other		__nv_reservedSMEM_offset_0_alias,@"STO_CUDA_RESERVED_SHARED STV_DEFAULT"
__nv_reservedSMEM_offset_0_alias:
	.zero		0
	.zero		64


//--------------------- .nv.constant0._Z13ThreadsDimAddPfS_S_i --------------------------
	.section	.nv.constant0._Z13ThreadsDimAddPfS_S_i,"a",@progbits
	.sectionflags	@""
	.align	4
.nv.constant0._Z13ThreadsDimAddPfS_S_i:
	.zero		924


//--------------------- .nv.constant0._Z15TwoandTwoDimAddPfS_S_i --------------------------
	.section	.nv.constant0._Z15TwoandTwoDimAddPfS_S_i,"a",@progbits
	.sectionflags	@""
	.align	4
.nv.constant0._Z15TwoandTwoDimAddPfS_S_i:
	.zero		924


//--------------------- .nv.constant0._Z9TwoDimAddPfS_S_i --------------------------
	.section	.nv.constant0._Z9TwoDimAddPfS_S_i,"a",@progbits
	.sectionflags	@""
	.align	4
.nv.constant0._Z9TwoDimAddPfS_S_i:
	.zero		924


//--------------------- .nv.constant0._Z9OneDimAddPfS_S_i --------------------------
	.section	.nv.constant0._Z9OneDimAddPfS_S_i,"a",@progbits
	.sectionflags	@""
	.align	4
.nv.constant0._Z9OneDimAddPfS_S_i:
	.zero		924


//--------------------- SYMBOLS --------------------------

	.type		.nv.reservedSmem.offset0,@object
	.size		.nv.reservedSmem.offset0,0x4
